//
// Generated by NVIDIA NVVM Compiler
//
// Compiler Build ID: CL-36424714
// Cuda compilation tools, release 13.0, V13.0.88
// Based on NVVM 20.0.0
//

.version 9.0
.target sm_100
.address_size 64

	// .globl	_Z4initjP17curandStateXORWOW
.global .align 4 .b8 precalc_xorwow_matrix[102400];
.global .align 4 .b8 precalc_xorwow_offset_matrix[102400];
.global .align 4 .b8 mrg32k3aM1[2304];
.global .align 4 .b8 mrg32k3aM2[2304];
.global .align 4 .b8 mrg32k3aM1SubSeq[2016];
.global .align 4 .b8 mrg32k3aM2SubSeq[2016];
.global .align 4 .b8 mrg32k3aM1Seq[2304];
.global .align 4 .b8 mrg32k3aM2Seq[2304];
.const .align 8 .b8 __cr_lgamma_table[72];

.visible .entry _Z4initjP17curandStateXORWOW(
	.param .u32 _Z4initjP17curandStateXORWOW_param_0,
	.param .u64 .ptr .align 1 _Z4initjP17curandStateXORWOW_param_1
)
{
	.reg .pred 	%p<24>;
	.reg .b32 	%r<406>;
	.reg .b64 	%rd<18>;

	ld.param.u32 	%r182, [_Z4initjP17curandStateXORWOW_param_0];
	ld.param.u64 	%rd8, [_Z4initjP17curandStateXORWOW_param_1];
	cvta.to.global.u64 	%rd9, %rd8;
	mov.u32 	%r183, %ctaid.x;
	cvt.u64.u32 	%rd17, %r183;
	mul.wide.u32 	%rd10, %r183, 48;
	add.s64 	%rd2, %rd9, %rd10;
	xor.b32  	%r184, %r182, -1429050551;
	mul.lo.s32 	%r185, %r184, 1099087573;
	add.s32 	%r186, %r185, -638133224;
	add.s32 	%r187, %r185, 123456789;
	st.global.v2.u32 	[%rd2], {%r186, %r187};
	xor.b32  	%r188, %r185, 362436069;
	mov.b32 	%r189, -123459836;
	st.global.v2.u32 	[%rd2+8], {%r188, %r189};
	add.s32 	%r190, %r185, 5783321;
	mov.b32 	%r191, -589760388;
	st.global.v2.u32 	[%rd2+16], {%r191, %r190};
	setp.eq.s32 	%p1, %r183, 0;
	@%p1 bra 	$L__BB0_42;
	mov.b32 	%r312, 0;
	mov.u64 	%rd12, precalc_xorwow_matrix;
$L__BB0_2:
	and.b64  	%rd4, %rd17, 3;
	setp.eq.s64 	%p2, %rd4, 0;
	@%p2 bra 	$L__BB0_41;
	mul.wide.u32 	%rd11, %r312, 3200;
	add.s64 	%rd5, %rd12, %rd11;
	cvt.u32.u64 	%r2, %rd4;
	mov.b32 	%r313, 0;
$L__BB0_4:
	mov.b32 	%r326, 0;
	mov.u32 	%r327, %r326;
	mov.u32 	%r328, %r326;
	mov.u32 	%r329, %r326;
	mov.u32 	%r330, %r326;
	mov.u32 	%r319, %r326;
$L__BB0_5:
	mul.wide.u32 	%rd13, %r319, 4;
	add.s64 	%rd14, %rd2, %rd13;
	ld.global.u32 	%r10, [%rd14+4];
	shl.b32 	%r11, %r319, 5;
	mov.b32 	%r325, 0;
$L__BB0_6:
	.pragma "nounroll";
	shr.u32 	%r196, %r10, %r325;
	and.b32  	%r197, %r196, 1;
	setp.eq.b32 	%p3, %r197, 1;
	not.pred 	%p4, %p3;
	add.s32 	%r198, %r11, %r325;
	mul.lo.s32 	%r199, %r198, 5;
	mul.wide.u32 	%rd15, %r199, 4;
	add.s64 	%rd6, %rd5, %rd15;
	@%p4 bra 	$L__BB0_8;
	ld.global.u32 	%r200, [%rd6];
	xor.b32  	%r330, %r330, %r200;
	ld.global.u32 	%r201, [%rd6+4];
	xor.b32  	%r329, %r329, %r201;
	ld.global.u32 	%r202, [%rd6+8];
	xor.b32  	%r328, %r328, %r202;
	ld.global.u32 	%r203, [%rd6+12];
	xor.b32  	%r327, %r327, %r203;
	ld.global.u32 	%r204, [%rd6+16];
	xor.b32  	%r326, %r326, %r204;
$L__BB0_8:
	and.b32  	%r206, %r196, 2;
	setp.eq.s32 	%p5, %r206, 0;
	@%p5 bra 	$L__BB0_10;
	ld.global.u32 	%r207, [%rd6+20];
	xor.b32  	%r330, %r330, %r207;
	ld.global.u32 	%r208, [%rd6+24];
	xor.b32  	%r329, %r329, %r208;
	ld.global.u32 	%r209, [%rd6+28];
	xor.b32  	%r328, %r328, %r209;
	ld.global.u32 	%r210, [%rd6+32];
	xor.b32  	%r327, %r327, %r210;
	ld.global.u32 	%r211, [%rd6+36];
	xor.b32  	%r326, %r326, %r211;
$L__BB0_10:
	and.b32  	%r213, %r196, 4;
	setp.eq.s32 	%p6, %r213, 0;
	@%p6 bra 	$L__BB0_12;
	ld.global.u32 	%r214, [%rd6+40];
	xor.b32  	%r330, %r330, %r214;
	ld.global.u32 	%r215, [%rd6+44];
	xor.b32  	%r329, %r329, %r215;
	ld.global.u32 	%r216, [%rd6+48];
	xor.b32  	%r328, %r328, %r216;
	ld.global.u32 	%r217, [%rd6+52];
	xor.b32  	%r327, %r327, %r217;
	ld.global.u32 	%r218, [%rd6+56];
	xor.b32  	%r326, %r326, %r218;
$L__BB0_12:
	and.b32  	%r220, %r196, 8;
	setp.eq.s32 	%p7, %r220, 0;
	@%p7 bra 	$L__BB0_14;
	ld.global.u32 	%r221, [%rd6+60];
	xor.b32  	%r330, %r330, %r221;
	ld.global.u32 	%r222, [%rd6+64];
	xor.b32  	%r329, %r329, %r222;
	ld.global.u32 	%r223, [%rd6+68];
	xor.b32  	%r328, %r328, %r223;
	ld.global.u32 	%r224, [%rd6+72];
	xor.b32  	%r327, %r327, %r224;
	ld.global.u32 	%r225, [%rd6+76];
	xor.b32  	%r326, %r326, %r225;
$L__BB0_14:
	and.b32  	%r227, %r196, 16;
	setp.eq.s32 	%p8, %r227, 0;
	@%p8 bra 	$L__BB0_16;
	ld.global.u32 	%r228, [%rd6+80];
	xor.b32  	%r330, %r330, %r228;
	ld.global.u32 	%r229, [%rd6+84];
	xor.b32  	%r329, %r329, %r229;
	ld.global.u32 	%r230, [%rd6+88];
	xor.b32  	%r328, %r328, %r230;
	ld.global.u32 	%r231, [%rd6+92];
	xor.b32  	%r327, %r327, %r231;
	ld.global.u32 	%r232, [%rd6+96];
	xor.b32  	%r326, %r326, %r232;
$L__BB0_16:
	and.b32  	%r234, %r196, 32;
	setp.eq.s32 	%p9, %r234, 0;
	@%p9 bra 	$L__BB0_18;
	ld.global.u32 	%r235, [%rd6+100];
	xor.b32  	%r330, %r330, %r235;
	ld.global.u32 	%r236, [%rd6+104];
	xor.b32  	%r329, %r329, %r236;
	ld.global.u32 	%r237, [%rd6+108];
	xor.b32  	%r328, %r328, %r237;
	ld.global.u32 	%r238, [%rd6+112];
	xor.b32  	%r327, %r327, %r238;
	ld.global.u32 	%r239, [%rd6+116];
	xor.b32  	%r326, %r326, %r239;
$L__BB0_18:
	and.b32  	%r241, %r196, 64;
	setp.eq.s32 	%p10, %r241, 0;
	@%p10 bra 	$L__BB0_20;
	ld.global.u32 	%r242, [%rd6+120];
	xor.b32  	%r330, %r330, %r242;
	ld.global.u32 	%r243, [%rd6+124];
	xor.b32  	%r329, %r329, %r243;
	ld.global.u32 	%r244, [%rd6+128];
	xor.b32  	%r328, %r328, %r244;
	ld.global.u32 	%r245, [%rd6+132];
	xor.b32  	%r327, %r327, %r245;
	ld.global.u32 	%r246, [%rd6+136];
	xor.b32  	%r326, %r326, %r246;
$L__BB0_20:
	and.b32  	%r248, %r196, 128;
	setp.eq.s32 	%p11, %r248, 0;
	@%p11 bra 	$L__BB0_22;
	ld.global.u32 	%r249, [%rd6+140];
	xor.b32  	%r330, %r330, %r249;
	ld.global.u32 	%r250, [%rd6+144];
	xor.b32  	%r329, %r329, %r250;
	ld.global.u32 	%r251, [%rd6+148];
	xor.b32  	%r328, %r328, %r251;
	ld.global.u32 	%r252, [%rd6+152];
	xor.b32  	%r327, %r327, %r252;
	ld.global.u32 	%r253, [%rd6+156];
	xor.b32  	%r326, %r326, %r253;
$L__BB0_22:
	and.b32  	%r255, %r196, 256;
	setp.eq.s32 	%p12, %r255, 0;
	@%p12 bra 	$L__BB0_24;
	ld.global.u32 	%r256, [%rd6+160];
	xor.b32  	%r330, %r330, %r256;
	ld.global.u32 	%r257, [%rd6+164];
	xor.b32  	%r329, %r329, %r257;
	ld.global.u32 	%r258, [%rd6+168];
	xor.b32  	%r328, %r328, %r258;
	ld.global.u32 	%r259, [%rd6+172];
	xor.b32  	%r327, %r327, %r259;
	ld.global.u32 	%r260, [%rd6+176];
	xor.b32  	%r326, %r326, %r260;
$L__BB0_24:
	and.b32  	%r262, %r196, 512;
	setp.eq.s32 	%p13, %r262, 0;
	@%p13 bra 	$L__BB0_26;
	ld.global.u32 	%r263, [%rd6+180];
	xor.b32  	%r330, %r330, %r263;
	ld.global.u32 	%r264, [%rd6+184];
	xor.b32  	%r329, %r329, %r264;
	ld.global.u32 	%r265, [%rd6+188];
	xor.b32  	%r328, %r328, %r265;
	ld.global.u32 	%r266, [%rd6+192];
	xor.b32  	%r327, %r327, %r266;
	ld.global.u32 	%r267, [%rd6+196];
	xor.b32  	%r326, %r326, %r267;
$L__BB0_26:
	and.b32  	%r269, %r196, 1024;
	setp.eq.s32 	%p14, %r269, 0;
	@%p14 bra 	$L__BB0_28;
	ld.global.u32 	%r270, [%rd6+200];
	xor.b32  	%r330, %r330, %r270;
	ld.global.u32 	%r271, [%rd6+204];
	xor.b32  	%r329, %r329, %r271;
	ld.global.u32 	%r272, [%rd6+208];
	xor.b32  	%r328, %r328, %r272;
	ld.global.u32 	%r273, [%rd6+212];
	xor.b32  	%r327, %r327, %r273;
	ld.global.u32 	%r274, [%rd6+216];
	xor.b32  	%r326, %r326, %r274;
$L__BB0_28:
	and.b32  	%r276, %r196, 2048;
	setp.eq.s32 	%p15, %r276, 0;
	@%p15 bra 	$L__BB0_30;
	ld.global.u32 	%r277, [%rd6+220];
	xor.b32  	%r330, %r330, %r277;
	ld.global.u32 	%r278, [%rd6+224];
	xor.b32  	%r329, %r329, %r278;
	ld.global.u32 	%r279, [%rd6+228];
	xor.b32  	%r328, %r328, %r279;
	ld.global.u32 	%r280, [%rd6+232];
	xor.b32  	%r327, %r327, %r280;
	ld.global.u32 	%r281, [%rd6+236];
	xor.b32  	%r326, %r326, %r281;
$L__BB0_30:
	and.b32  	%r283, %r196, 4096;
	setp.eq.s32 	%p16, %r283, 0;
	@%p16 bra 	$L__BB0_32;
	ld.global.u32 	%r284, [%rd6+240];
	xor.b32  	%r330, %r330, %r284;
	ld.global.u32 	%r285, [%rd6+244];
	xor.b32  	%r329, %r329, %r285;
	ld.global.u32 	%r286, [%rd6+248];
	xor.b32  	%r328, %r328, %r286;
	ld.global.u32 	%r287, [%rd6+252];
	xor.b32  	%r327, %r327, %r287;
	ld.global.u32 	%r288, [%rd6+256];
	xor.b32  	%r326, %r326, %r288;
$L__BB0_32:
	and.b32  	%r290, %r196, 8192;
	setp.eq.s32 	%p17, %r290, 0;
	@%p17 bra 	$L__BB0_34;
	ld.global.u32 	%r291, [%rd6+260];
	xor.b32  	%r330, %r330, %r291;
	ld.global.u32 	%r292, [%rd6+264];
	xor.b32  	%r329, %r329, %r292;
	ld.global.u32 	%r293, [%rd6+268];
	xor.b32  	%r328, %r328, %r293;
	ld.global.u32 	%r294, [%rd6+272];
	xor.b32  	%r327, %r327, %r294;
	ld.global.u32 	%r295, [%rd6+276];
	xor.b32  	%r326, %r326, %r295;
$L__BB0_34:
	and.b32  	%r297, %r196, 16384;
	setp.eq.s32 	%p18, %r297, 0;
	@%p18 bra 	$L__BB0_36;
	ld.global.u32 	%r298, [%rd6+280];
	xor.b32  	%r330, %r330, %r298;
	ld.global.u32 	%r299, [%rd6+284];
	xor.b32  	%r329, %r329, %r299;
	ld.global.u32 	%r300, [%rd6+288];
	xor.b32  	%r328, %r328, %r300;
	ld.global.u32 	%r301, [%rd6+292];
	xor.b32  	%r327, %r327, %r301;
	ld.global.u32 	%r302, [%rd6+296];
	xor.b32  	%r326, %r326, %r302;
$L__BB0_36:
	and.b32  	%r304, %r196, 32768;
	setp.eq.s32 	%p19, %r304, 0;
	@%p19 bra 	$L__BB0_38;
	ld.global.u32 	%r305, [%rd6+300];
	xor.b32  	%r330, %r330, %r305;
	ld.global.u32 	%r306, [%rd6+304];
	xor.b32  	%r329, %r329, %r306;
	ld.global.u32 	%r307, [%rd6+308];
	xor.b32  	%r328, %r328, %r307;
	ld.global.u32 	%r308, [%rd6+312];
	xor.b32  	%r327, %r327, %r308;
	ld.global.u32 	%r309, [%rd6+316];
	xor.b32  	%r326, %r326, %r309;
$L__BB0_38:
	add.s32 	%r325, %r325, 16;
	setp.ne.s32 	%p20, %r325, 32;
	@%p20 bra 	$L__BB0_6;
	mad.lo.s32 	%r310, %r319, -31, %r11;
	add.s32 	%r319, %r310, 1;
	setp.ne.s32 	%p21, %r319, 5;
	@%p21 bra 	$L__BB0_5;
	st.global.u32 	[%rd2+4], %r330;
	st.global.u32 	[%rd2+8], %r329;
	st.global.u32 	[%rd2+12], %r328;
	st.global.u32 	[%rd2+16], %r327;
	st.global.u32 	[%rd2+20], %r326;
	add.s32 	%r313, %r313, 1;
	setp.lt.u32 	%p22, %r313, %r2;
	@%p22 bra 	$L__BB0_4;
$L__BB0_41:
	shr.u64 	%rd7, %rd17, 2;
	add.s32 	%r312, %r312, 1;
	setp.gt.u64 	%p23, %rd17, 3;
	mov.u64 	%rd17, %rd7;
	@%p23 bra 	$L__BB0_2;
$L__BB0_42:
	mov.b32 	%r311, 0;
	st.global.v2.u32 	[%rd2+24], {%r311, %r311};
	st.global.u32 	[%rd2+32], %r311;
	mov.b64 	%rd16, 0;
	st.global.u64 	[%rd2+40], %rd16;
	ret;

}
	// .globl	_Z7randomsP17curandStateXORWOWPi
.visible .entry _Z7randomsP17curandStateXORWOWPi(
	.param .u64 .ptr .align 1 _Z7randomsP17curandStateXORWOWPi_param_0,
	.param .u64 .ptr .align 1 _Z7randomsP17curandStateXORWOWPi_param_1
)
{
	.reg .b32 	%r<21>;
	.reg .b64 	%rd<9>;

	ld.param.u64 	%rd1, [_Z7randomsP17curandStateXORWOWPi_param_0];
	ld.param.u64 	%rd2, [_Z7randomsP17curandStateXORWOWPi_param_1];
	cvta.to.global.u64 	%rd3, %rd2;
	cvta.to.global.u64 	%rd4, %rd1;
	mov.u32 	%r1, %ctaid.x;
	mul.wide.u32 	%rd5, %r1, 48;
	add.s64 	%rd6, %rd4, %rd5;
	ld.global.v2.u32 	{%r2, %r3}, [%rd6];
	shr.u32 	%r4, %r3, 2;
	xor.b32  	%r5, %r4, %r3;
	ld.global.v2.u32 	{%r6, %r7}, [%rd6+8];
	ld.global.v2.u32 	{%r8, %r9}, [%rd6+16];
	st.global.v2.u32 	[%rd6+8], {%r7, %r8};
	shl.b32 	%r10, %r9, 4;
	shl.b32 	%r11, %r5, 1;
	xor.b32  	%r12, %r11, %r10;
	xor.b32  	%r13, %r12, %r5;
	xor.b32  	%r14, %r13, %r9;
	st.global.v2.u32 	[%rd6+16], {%r9, %r14};
	add.s32 	%r15, %r2, 362437;
	st.global.v2.u32 	[%rd6], {%r15, %r6};
	add.s32 	%r16, %r14, %r15;
	mul.hi.u32 	%r17, %r16, 1374389535;
	shr.u32 	%r18, %r17, 5;
	mul.lo.s32 	%r19, %r18, 100;
	sub.s32 	%r20, %r16, %r19;
	mul.wide.u32 	%rd7, %r1, 4;
	add.s64 	%rd8, %rd3, %rd7;
	st.global.u32 	[%rd8], %r20;
	ret;

}


// ===== COMPILED SASS (sm_100) =====

	.target	sm_100

	.elftype	@"ET_EXEC"


//--------------------- .note.nv.tkinfo           --------------------------
	.section	.note.nv.tkinfo,"",@"SHT_NOTE"
	.sectionflags	@"SHF_NOTE_NV_TKINFO"
	.tkinfo
        /*0018*/ 	.word	0x00000002
        /*0030*/ 	.string	""
        /*0030*/ 	.string	"ptxas"
        /*0030*/ 	.string	"Cuda compilation tools, release 13.0, V13.0.88"
        /*0030*/ 	.string	"Build cuda_13.0.r13.0/compiler.36424714_0"
        /*0030*/ 	.string	"-arch sm_100 -m 64 "



//--------------------- .note.nv.cuinfo           --------------------------
	.section	.note.nv.cuinfo,"",@"SHT_NOTE"
	.sectionflags	@"SHF_NOTE_NV_CUINFO"
        /*0018*/ 	.short	0x0002
        /*001a*/ 	.short	0x0064
        /*001c*/ 	.short	0x0082
	.zero		2


//--------------------- .nv.info                  --------------------------
	.section	.nv.info,"",@"SHT_CUDA_INFO"
	.align	4


	//----- nvinfo : EIATTR_REGCOUNT
	.align		4
        /*0000*/ 	.byte	0x04, 0x2f
        /*0002*/ 	.short	(.L_10 - .L_9)
	.align		4
.L_9:
        /*0004*/ 	.word	index@(_Z4initjP17curandStateXORWOW)
        /*0008*/ 	.word	0x00000020


	//----- nvinfo : EIATTR_FRAME_SIZE
	.align		4
.L_10:
        /*000c*/ 	.byte	0x04, 0x11
        /*000e*/ 	.short	(.L_12 - .L_11)
	.align		4
.L_11:
        /*0010*/ 	.word	index@(_Z4initjP17curandStateXORWOW)
        /*0014*/ 	.word	0x00000000


	//----- nvinfo : EIATTR_REGCOUNT
	.align		4
.L_12:
        /*0018*/ 	.byte	0x04, 0x2f
        /*001a*/ 	.short	(.L_14 - .L_13)
	.align		4
.L_13:
        /*001c*/ 	.word	index@(_Z7randomsP17curandStateXORWOWPi)
        /*0020*/ 	.word	0x00000016


	//----- nvinfo : EIATTR_FRAME_SIZE
	.align		4
.L_14:
        /*0024*/ 	.byte	0x04, 0x11
        /*0026*/ 	.short	(.L_16 - .L_15)
	.align		4
.L_15:
        /*0028*/ 	.word	index@(_Z7randomsP17curandStateXORWOWPi)
        /*002c*/ 	.word	0x00000000


	//----- nvinfo : EIATTR_MIN_STACK_SIZE
	.align		4
.L_16:
        /*0030*/ 	.byte	0x04, 0x12
        /*0032*/ 	.short	(.L_18 - .L_17)
	.align		4
.L_17:
        /*0034*/ 	.word	index@(_Z7randomsP17curandStateXORWOWPi)
        /*0038*/ 	.word	0x00000000


	//----- nvinfo : EIATTR_MIN_STACK_SIZE
	.align		4
.L_18:
        /*003c*/ 	.byte	0x04, 0x12
        /*003e*/ 	.short	(.L_20 - .L_19)
	.align		4
.L_19:
        /*0040*/ 	.word	index@(_Z4initjP17curandStateXORWOW)
        /*0044*/ 	.word	0x00000000
.L_20:


//--------------------- .nv.compat                --------------------------
	.section	.nv.compat,"",@"SHT_CUDA_COMPAT_INFO"
	.align	4
        /*0000*/ 	.byte	0x02, 0x09, 0x00, 0x00, 0x02, 0x02, 0x01, 0x00, 0x02, 0x05, 0x05, 0x00, 0x03, 0x07, 0x01, 0x01
        /*0010*/ 	.byte	0x02, 0x03, 0x00, 0x00, 0x02, 0x06, 0x01, 0x00, 0x04, 0x0b, 0x08, 0x00, 0x09, 0x00, 0x00, 0x00
        /*0020*/ 	.byte	0x00, 0x00, 0x00, 0x00


//--------------------- .nv.info._Z7randomsP17curandStateXORWOWPi --------------------------
	.section	.nv.info._Z7randomsP17curandStateXORWOWPi,"",@"SHT_CUDA_INFO"
	.sectionflags	@""
	.align	4


	//----- nvinfo : EIATTR_CUDA_API_VERSION
	.align		4
        /*0000*/ 	.byte	0x04, 0x37
        /*0002*/ 	.short	(.L_22 - .L_21)
.L_21:
        /*0004*/ 	.word	0x00000082


	//----- nvinfo : EIATTR_KPARAM_INFO
	.align		4
.L_22:
        /*0008*/ 	.byte	0x04, 0x17
        /*000a*/ 	.short	(.L_24 - .L_23)
.L_23:
        /*000c*/ 	.word	0x00000000
        /*0010*/ 	.short	0x0001
        /*0012*/ 	.short	0x0008
        /*0014*/ 	.byte	0x00, 0xf5, 0x21, 0x00


	//----- nvinfo : EIATTR_KPARAM_INFO
	.align		4
.L_24:
        /*0018*/ 	.byte	0x04, 0x17
        /*001a*/ 	.short	(.L_26 - .L_25)
.L_25:
        /*001c*/ 	.word	0x00000000
        /*0020*/ 	.short	0x0000
        /*0022*/ 	.short	0x0000
        /*0024*/ 	.byte	0x00, 0xf5, 0x21, 0x00


	//----- nvinfo : EIATTR_SPARSE_MMA_MASK
	.align		4
.L_26:
        /*0028*/ 	.byte	0x03, 0x50
        /*002a*/ 	.short	0x0000


	//----- nvinfo : EIATTR_MAXREG_COUNT
	.align		4
        /*002c*/ 	.byte	0x03, 0x1b
        /*002e*/ 	.short	0x00ff


	//----- nvinfo : EIATTR_MERCURY_ISA_VERSION
	.align		4
        /*0030*/ 	.byte	0x03, 0x5f
        /*0032*/ 	.short	0x0101


	//----- nvinfo : EIATTR_VRC_CTA_INIT_COUNT
	.align		4
        /*0034*/ 	.byte	0x02, 0x4a
	.zero		1
	.zero		1


	//----- nvinfo : EIATTR_EXIT_INSTR_OFFSETS
	.align		4
        /*0038*/ 	.byte	0x04, 0x1c
        /*003a*/ 	.short	(.L_28 - .L_27)


	//   ....[0]....
.L_27:
        /*003c*/ 	.word	0x000001d0


	//----- nvinfo : EIATTR_CBANK_PARAM_SIZE
	.align		4
.L_28:
        /*0040*/ 	.byte	0x03, 0x19
        /*0042*/ 	.short	0x0010


	//----- nvinfo : EIATTR_PARAM_CBANK
	.align		4
        /*0044*/ 	.byte	0x04, 0x0a
        /*0046*/ 	.short	(.L_30 - .L_29)
	.align		4
.L_29:
        /*0048*/ 	.word	index@(.nv.constant0._Z7randomsP17curandStateXORWOWPi)
        /*004c*/ 	.short	0x0380
        /*004e*/ 	.short	0x0010


	//----- nvinfo : EIATTR_SW_WAR
	.align		4
.L_30:
        /*0050*/ 	.byte	0x04, 0x36
        /*0052*/ 	.short	(.L_32 - .L_31)
.L_31:
        /*0054*/ 	.word	0x00000008
.L_32:


//--------------------- .nv.info._Z4initjP17curandStateXORWOW --------------------------
	.section	.nv.info._Z4initjP17curandStateXORWOW,"",@"SHT_CUDA_INFO"
	.sectionflags	@""
	.align	4


	//----- nvinfo : EIATTR_CUDA_API_VERSION
	.align		4
        /*0000*/ 	.byte	0x04, 0x37
        /*0002*/ 	.short	(.L_34 - .L_33)
.L_33:
        /*0004*/ 	.word	0x00000082


	//----- nvinfo : EIATTR_KPARAM_INFO
	.align		4
.L_34:
        /*0008*/ 	.byte	0x04, 0x17
        /*000a*/ 	.short	(.L_36 - .L_35)
.L_35:
        /*000c*/ 	.word	0x00000000
        /*0010*/ 	.short	0x0001
        /*0012*/ 	.short	0x0008
        /*0014*/ 	.byte	0x00, 0xf5, 0x21, 0x00


	//----- nvinfo : EIATTR_KPARAM_INFO
	.align		4
.L_36:
        /*0018*/ 	.byte	0x04, 0x17
        /*001a*/ 	.short	(.L_38 - .L_37)
.L_37:
        /*001c*/ 	.word	0x00000000
        /*0020*/ 	.short	0x0000
        /*0022*/ 	.short	0x0000
        /*0024*/ 	.byte	0x00, 0xf0, 0x11, 0x00


	//----- nvinfo : EIATTR_SPARSE_MMA_MASK
	.align		4
.L_38:
        /*0028*/ 	.byte	0x03, 0x50
        /*002a*/ 	.short	0x0000


	//----- nvinfo : EIATTR_MAXREG_COUNT
	.align		4
        /*002c*/ 	.byte	0x03, 0x1b
        /*002e*/ 	.short	0x00ff


	//----- nvinfo : EIATTR_MERCURY_ISA_VERSION
	.align		4
        /*0030*/ 	.byte	0x03, 0x5f
        /*0032*/ 	.short	0x0101


	//----- nvinfo : EIATTR_VRC_CTA_INIT_COUNT
	.align		4
        /*0034*/ 	.byte	0x02, 0x4a
	.zero		1
	.zero		1


	//----- nvinfo : EIATTR_EXIT_INSTR_OFFSETS
	.align		4
        /*0038*/ 	.byte	0x04, 0x1c
        /*003a*/ 	.short	(.L_40 - .L_39)


	//   ....[0]....
.L_39:
        /*003c*/ 	.word	0x00000ea0


	//----- nvinfo : EIATTR_CBANK_PARAM_SIZE
	.align		4
.L_40:
        /*0040*/ 	.byte	0x03, 0x19
        /*0042*/ 	.short	0x0010


	//----- nvinfo : EIATTR_PARAM_CBANK
	.align		4
        /*0044*/ 	.byte	0x04, 0x0a
        /*0046*/ 	.short	(.L_42 - .L_41)
	.align		4
.L_41:
        /*0048*/ 	.word	index@(.nv.constant0._Z4initjP17curandStateXORWOW)
        /*004c*/ 	.short	0x0380
        /*004e*/ 	.short	0x0010


	//----- nvinfo : EIATTR_SW_WAR
	.align		4
.L_42:
        /*0050*/ 	.byte	0x04, 0x36
        /*0052*/ 	.short	(.L_44 - .L_43)
.L_43:
        /*0054*/ 	.word	0x00000008
.L_44:


//--------------------- .nv.callgraph             --------------------------
	.section	.nv.callgraph,"",@"SHT_CUDA_CALLGRAPH"
	.align	4
	.sectionentsize	8
	.align		4
        /*0000*/ 	.word	0x00000000
	.align		4
        /*0004*/ 	.word	0xffffffff
	.align		4
        /*0008*/ 	.word	0x00000000
	.align		4
        /*000c*/ 	.word	0xfffffffe
	.align		4
        /*0010*/ 	.word	0x00000000
	.align		4
        /*0014*/ 	.word	0xfffffffd
	.align		4
        /*0018*/ 	.word	0x00000000
	.align		4
        /*001c*/ 	.word	0xfffffffc


//--------------------- .nv.constant4             --------------------------
	.section	.nv.constant4,"a",@progbits
	.align	8
	.align		8
.nv.constant4:
        /*0000*/ 	.dword	precalc_xorwow_matrix
	.align		8
        /*0008*/ 	.dword	precalc_xorwow_offset_matrix
	.align		8
        /*0010*/ 	.dword	mrg32k3aM1
	.align		8
        /*0018*/ 	.dword	mrg32k3aM2
	.align		8
        /*0020*/ 	.dword	mrg32k3aM1SubSeq
	.align		8
        /*0028*/ 	.dword	mrg32k3aM2SubSeq
	.align		8
        /*0030*/ 	.dword	mrg32k3aM1Seq
	.align		8
        /*0038*/ 	.dword	mrg32k3aM2Seq


//--------------------- .nv.constant3             --------------------------
	.section	.nv.constant3,"a",@progbits
	.align	8
.nv.constant3:
	.type		__cr_lgamma_table,@object
	.size		__cr_lgamma_table,(.L_8 - __cr_lgamma_table)
__cr_lgamma_table:
        /*0000*/ 	.byte	0x00, 0x00, 0x00, 0x00, 0x00, 0x00, 0x00, 0x00, 0x00, 0x00, 0x00, 0x00, 0x00, 0x00, 0x00, 0x00
        /*0010*/ 	.byte	0xef, 0x39, 0xfa, 0xfe, 0x42, 0x2e, 0xe6, 0x3f, 0x02, 0x20, 0x2a, 0xfa, 0x0b, 0xab, 0xfc, 0x3f
        /*0020*/ 	.byte	0xf9, 0x2c, 0x92, 0x7c, 0xa7, 0x6c, 0x09, 0x40, 0xc9, 0x79, 0x44, 0x3c, 0x64, 0x26, 0x13, 0x40
        /*0030*/ 	.byte	0xca, 0x01, 0xcf, 0x3a, 0x27, 0x51, 0x1a, 0x40, 0x30, 0xcc, 0x2d, 0xf3, 0xe1, 0x0c, 0x21, 0x40
        /*0040*/ 	.byte	0x0d, 0xb7, 0xfc, 0x82, 0x8e, 0x35, 0x25, 0x40
.L_8:


//--------------------- .text._Z7randomsP17curandStateXORWOWPi --------------------------
	.section	.text._Z7randomsP17curandStateXORWOWPi,"ax",@progbits
	.align	128
        .global         _Z7randomsP17curandStateXORWOWPi
        .type           _Z7randomsP17curandStateXORWOWPi,@function
        .size           _Z7randomsP17curandStateXORWOWPi,(.L_x_8 - _Z7randomsP17curandStateXORWOWPi)
        .other          _Z7randomsP17curandStateXORWOWPi,@"STO_CUDA_ENTRY STV_DEFAULT"
_Z7randomsP17curandStateXORWOWPi:
.text._Z7randomsP17curandStateXORWOWPi:
[----:B------:R-:W-:Y:S01]  /*0000*/  LDC R1, c[0x0][0x37c] ;  /* 0x0000df00ff017b82 */ /* 0x000fe20000000800 */
[----:B------:R-:W0:Y:S07]  /*0010*/  S2R R15, SR_CTAID.X ;  /* 0x00000000000f7919 */ /* 0x000e2e0000002500 */
[----:B------:R-:W0:Y:S01]  /*0020*/  LDC.64 R2, c[0x0][0x380] ;  /* 0x0000e000ff027b82 */ /* 0x000e220000000a00 */
[----:B------:R-:W1:Y:S01]  /*0030*/  LDCU.64 UR4, c[0x0][0x358] ;  /* 0x00006b00ff0477ac */ /* 0x000e620008000a00 */
[----:B0-----:R-:W-:-:S05]  /*0040*/  IMAD.WIDE.U32 R2, R15, 0x30, R2 ;  /* 0x000000300f027825 */ /* 0x001fca00078e0002 */
[----:B-1----:R-:W2:Y:S04]  /*0050*/  LDG.E.64 R10, desc[UR4][R2.64] ;  /* 0x00000004020a7981 */ /* 0x002ea8000c1e1b00 */
[----:B------:R-:W3:Y:S04]  /*0060*/  LDG.E.64 R6, desc[UR4][R2.64+0x10] ;  /* 0x0000100402067981 */ /* 0x000ee8000c1e1b00 */
[----:B------:R-:W4:Y:S01]  /*0070*/  LDG.E.64 R4, desc[UR4][R2.64+0x8] ;  /* 0x0000080402047981 */ /* 0x000f22000c1e1b00 */
[----:B--2---:R-:W-:Y:S02]  /*0080*/  SHF.R.U32.HI R0, RZ, 0x2, R11 ;  /* 0x00000002ff007819 */ /* 0x004fe4000001160b */
[----:B------:R-:W-:-:S02]  /*0090*/  IADD3 R10, PT, PT, R10, 0x587c5, RZ ;  /* 0x000587c50a0a7810 */ /* 0x000fc40007ffe0ff */
[----:B------:R-:W-:Y:S01]  /*00a0*/  LOP3.LUT R0, R0, R11, RZ, 0x3c, !PT ;  /* 0x0000000b00007212 */ /* 0x000fe200078e3cff */
[----:B---3--:R-:W-:Y:S01]  /*00b0*/  IMAD.SHL.U32 R9, R7, 0x10, RZ ;  /* 0x0000001007097824 */ /* 0x008fe200078e00ff */
[----:B------:R-:W-:Y:S01]  /*00c0*/  MOV R17, R6 ;  /* 0x0000000600117202 */ /* 0x000fe20000000f00 */
[----:B------:R-:W-:Y:S01]  /*00d0*/  IMAD.MOV.U32 R18, RZ, RZ, R7 ;  /* 0x000000ffff127224 */ /* 0x000fe200078e0007 */
[----:B----4-:R-:W-:Y:S01]  /*00e0*/  MOV R16, R5 ;  /* 0x0000000500107202 */ /* 0x010fe20000000f00 */
[----:B------:R-:W-:-:S04]  /*00f0*/  IMAD.SHL.U32 R8, R0, 0x2, RZ ;  /* 0x0000000200087824 */ /* 0x000fc800078e00ff */
[----:B------:R-:W-:Y:S01]  /*0100*/  STG.E.64 desc[UR4][R2.64+0x8], R16 ;  /* 0x0000081002007986 */ /* 0x000fe2000c101b04 */
[----:B------:R-:W-:Y:S02]  /*0110*/  LOP3.LUT R0, R0, R8, R9, 0x96, !PT ;  /* 0x0000000800007212 */ /* 0x000fe400078e9609 */
[----:B------:R-:W0:Y:S02]  /*0120*/  LDC.64 R8, c[0x0][0x388] ;  /* 0x0000e200ff087b82 */ /* 0x000e240000000a00 */
[----:B------:R-:W-:-:S05]  /*0130*/  LOP3.LUT R19, R0, R7, RZ, 0x3c, !PT ;  /* 0x0000000700137212 */ /* 0x000fca00078e3cff */
[----:B------:R-:W-:Y:S01]  /*0140*/  IMAD.IADD R0, R19, 0x1, R10 ;  /* 0x0000000113007824 */ /* 0x000fe200078e020a */
[----:B------:R-:W-:Y:S03]  /*0150*/  STG.E.64 desc[UR4][R2.64+0x10], R18 ;  /* 0x0000101202007986 */ /* 0x000fe6000c101b04 */
[----:B------:R-:W-:-:S05]  /*0160*/  IMAD.HI.U32 R11, R0, 0x51eb851f, RZ ;  /* 0x51eb851f000b7827 */ /* 0x000fca00078e00ff */
[----:B------:R-:W-:-:S05]  /*0170*/  SHF.R.U32.HI R11, RZ, 0x5, R11 ;  /* 0x00000005ff0b7819 */ /* 0x000fca000001160b */
[----:B------:R-:W-:Y:S01]  /*0180*/  IMAD R13, R11, -0x64, R0 ;  /* 0xffffff9c0b0d7824 */ /* 0x000fe200078e0200 */
[----:B------:R-:W-:Y:S01]  /*0190*/  MOV R11, R4 ;  /* 0x00000004000b7202 */ /* 0x000fe20000000f00 */
[----:B0-----:R-:W-:-:S04]  /*01a0*/  IMAD.WIDE.U32 R4, R15, 0x4, R8 ;  /* 0x000000040f047825 */ /* 0x001fc800078e0008 */
[----:B------:R-:W-:Y:S04]  /*01b0*/  STG.E.64 desc[UR4][R2.64], R10 ;  /* 0x0000000a02007986 */ /* 0x000fe8000c101b04 */
[----:B------:R-:W-:Y:S01]  /*01c0*/  STG.E desc[UR4][R4.64], R13 ;  /* 0x0000000d04007986 */ /* 0x000fe2000c101904 */
[----:B------:R-:W-:Y:S05]  /*01d0*/  EXIT ;  /* 0x000000000000794d */ /* 0x000fea0003800000 */
.L_x_0:
[----:B------:R-:W-:-:S00]  /*01e0*/  BRA `(.L_x_0) ;  /* 0xfffffffc00fc7947 */ /* 0x000fc0000383ffff */
[----:B------:R-:W-:-:S00]  /*01f0*/  NOP ;  /* 0x0000000000007918 */ /* 0x000fc00000000000 */
        /* <DEDUP_REMOVED lines=8> */
.L_x_8:


//--------------------- .text._Z4initjP17curandStateXORWOW --------------------------
	.section	.text._Z4initjP17curandStateXORWOW,"ax",@progbits
	.align	128
        .global         _Z4initjP17curandStateXORWOW
        .type           _Z4initjP17curandStateXORWOW,@function
        .size           _Z4initjP17curandStateXORWOW,(.L_x_9 - _Z4initjP17curandStateXORWOW)
        .other          _Z4initjP17curandStateXORWOW,@"STO_CUDA_ENTRY STV_DEFAULT"
_Z4initjP17curandStateXORWOW:
.text._Z4initjP17curandStateXORWOW:
[----:B------:R-:W-:Y:S01]  /*0000*/  LDC R1, c[0x0][0x37c] ;  /* 0x0000df00ff017b82 */ /* 0x000fe20000000800 */
[----:B------:R-:W0:Y:S07]  /*0010*/  S2R R13, SR_CTAID.X ;  /* 0x00000000000d7919 */ /* 0x000e2e0000002500 */
[----:B------:R-:W1:Y:S01]  /*0020*/  LDC R0, c[0x0][0x380] ;  /* 0x0000e000ff007b82 */ /* 0x000e620000000800 */
[----:B------:R-:W2:Y:S01]  /*0030*/  LDCU.64 UR6, c[0x0][0x358] ;  /* 0x00006b00ff0677ac */ /* 0x000ea20008000a00 */
[----:B------:R-:W-:-:S02]  /*0040*/  IMAD.MOV.U32 R7, RZ, RZ, -0x75bd8fc ;  /* 0xf8a42704ff077424 */ /* 0x000fc400078e00ff */
[----:B------:R-:W-:-:S04]  /*0050*/  IMAD.MOV.U32 R8, RZ, RZ, -0x23270784 ;  /* 0xdcd8f87cff087424 */ /* 0x000fc800078e00ff */
[----:B------:R-:W3:Y:S01]  /*0060*/  LDC.64 R2, c[0x0][0x388] ;  /* 0x0000e200ff027b82 */ /* 0x000ee20000000a00 */
[----:B-1----:R-:W-:-:S05]  /*0070*/  LOP3.LUT R0, R0, 0xaad26b49, RZ, 0x3c, !PT ;  /* 0xaad26b4900007812 */ /* 0x002fca00078e3cff */
[----:B------:R-:W-:Y:S01]  /*0080*/  IMAD R0, R0, 0x4182bed5, RZ ;  /* 0x4182bed500007824 */ /* 0x000fe200078e02ff */
[C---:B0-----:R-:W-:Y:S01]  /*0090*/  ISETP.NE.AND P0, PT, R13.reuse, RZ, PT ;  /* 0x000000ff0d00720c */ /* 0x041fe20003f05270 */
[----:B---3--:R-:W-:-:S03]  /*00a0*/  IMAD.WIDE.U32 R2, R13, 0x30, R2 ;  /* 0x000000300d027825 */ /* 0x008fc600078e0002 */
[C---:B------:R-:W-:Y:S01]  /*00b0*/  LOP3.LUT R6, R0.reuse, 0x159a55e5, RZ, 0x3c, !PT ;  /* 0x159a55e500067812 */ /* 0x040fe200078e3cff */
[C---:B------:R-:W-:Y:S02]  /*00c0*/  VIADD R4, R0.reuse, 0xd9f6dc18 ;  /* 0xd9f6dc1800047836 */ /* 0x040fe40000000000 */
[C---:B------:R-:W-:Y:S02]  /*00d0*/  VIADD R5, R0.reuse, 0x75bcd15 ;  /* 0x075bcd1500057836 */ /* 0x040fe40000000000 */
[----:B--2---:R0:W-:Y:S01]  /*00e0*/  STG.E.64 desc[UR6][R2.64+0x8], R6 ;  /* 0x0000080602007986 */ /* 0x0041e2000c101b06 */
[----:B------:R-:W-:-:S03]  /*00f0*/  VIADD R9, R0, 0x583f19 ;  /* 0x00583f1900097836 */ /* 0x000fc60000000000 */
[----:B------:R0:W-:Y:S04]  /*0100*/  STG.E.64 desc[UR6][R2.64], R4 ;  /* 0x0000000402007986 */ /* 0x0001e8000c101b06 */
[----:B------:R0:W-:Y:S01]  /*0110*/  STG.E.64 desc[UR6][R2.64+0x10], R8 ;  /* 0x0000100802007986 */ /* 0x0001e2000c101b06 */
[----:B------:R-:W-:Y:S05]  /*0120*/  @!P0 BRA `(.L_x_1) ;  /* 0x0000000c00488947 */ /* 0x000fea0003800000 */
[----:B------:R-:W-:Y:S02]  /*0130*/  IMAD.MOV.U32 R0, RZ, RZ, R13 ;  /* 0x000000ffff007224 */ /* 0x000fe400078e000d */
[----:B------:R-:W-:Y:S02]  /*0140*/  IMAD.MOV.U32 R15, RZ, RZ, RZ ;  /* 0x000000ffff0f7224 */ /* 0x000fe400078e00ff */
[----:B------:R-:W-:-:S07]  /*0150*/  IMAD.MOV.U32 R12, RZ, RZ, RZ ;  /* 0x000000ffff0c7224 */ /* 0x000fce00078e00ff */
.L_x_6:
[----:B0-----:R-:W-:-:S04]  /*0160*/  LOP3.LUT R2, R0, 0x3, RZ, 0xc0, !PT ;  /* 0x0000000300027812 */ /* 0x001fc800078ec0ff */
[----:B------:R-:W-:-:S04]  /*0170*/  ISETP.NE.U32.AND P0, PT, R2, RZ, PT ;  /* 0x000000ff0200720c */ /* 0x000fc80003f05070 */
[----:B------:R-:W-:-:S13]  /*0180*/  ISETP.NE.AND.EX P0, PT, RZ, RZ, PT, P0 ;  /* 0x000000ffff00720c */ /* 0x000fda0003f05300 */
[----:B------:R-:W-:Y:S05]  /*0190*/  @!P0 BRA `(.L_x_2) ;  /* 0x0000000c00148947 */ /* 0x000fea0003800000 */
[----:B------:R-:W0:Y:S01]  /*01a0*/  LDC.64 R6, c[0x4][RZ] ;  /* 0x01000000ff067b82 */ /* 0x000e220000000a00 */
[----:B------:R-:W-:Y:S01]  /*01b0*/  UMOV UR4, URZ ;  /* 0x000000ff00047c82 */ /* 0x000fe20008000000 */
[----:B0-----:R-:W-:-:S07]  /*01c0*/  IMAD.WIDE.U32 R6, R12, 0xc80, R6 ;  /* 0x00000c800c067825 */ /* 0x001fce00078e0006 */
.L_x_5:
[----:B0-----:R-:W-:Y:S01]  /*01d0*/  IMAD.MOV.U32 R14, RZ, RZ, RZ ;  /* 0x000000ffff0e7224 */ /* 0x001fe200078e00ff */
[----:B------:R-:W-:Y:S01]  /*01e0*/  CS2R R2, SRZ ;  /* 0x0000000000027805 */ /* 0x000fe2000001ff00 */
[----:B------:R-:W-:Y:S01]  /*01f0*/  IMAD.MOV.U32 R16, RZ, RZ, RZ ;  /* 0x000000ffff107224 */ /* 0x000fe200078e00ff */
[----:B------:R-:W-:-:S07]  /*0200*/  CS2R R4, SRZ ;  /* 0x0000000000047805 */ /* 0x000fce000001ff00 */
.L_x_4:
[----:B------:R-:W0:Y:S02]  /*0210*/  LDC.64 R8, c[0x0][0x388] ;  /* 0x0000e200ff087b82 */ /* 0x000e240000000a00 */
[----:B0-----:R-:W-:-:S04]  /*0220*/  IMAD.WIDE.U32 R10, R13, 0x30, R8 ;  /* 0x000000300d0a7825 */ /* 0x001fc800078e0008 */
[----:B------:R-:W-:-:S05]  /*0230*/  IMAD.WIDE.U32 R10, R16, 0x4, R10 ;  /* 0x00000004100a7825 */ /* 0x000fca00078e000a */
[----:B------:R0:W5:Y:S01]  /*0240*/  LDG.E R17, desc[UR6][R10.64+0x4] ;  /* 0x000004060a117981 */ /* 0x000162000c1e1900 */
[----:B------:R-:W-:-:S07]  /*0250*/  IMAD.MOV.U32 R18, RZ, RZ, RZ ;  /* 0x000000ffff127224 */ /* 0x000fce00078e00ff */
.L_x_3:
[----:B-----5:R-:W-:Y:S01]  /*0260*/  SHF.R.U32.HI R22, RZ, R18, R17 ;  /* 0x00000012ff167219 */ /* 0x020fe20000011611 */
[----:B0-----:R-:W-:-:S03]  /*0270*/  IMAD.SHL.U32 R11, R16, 0x20, RZ ;  /* 0x00000020100b7824 */ /* 0x001fc600078e00ff */
[----:B------:R-:W-:Y:S01]  /*0280*/  LOP3.LUT R19, R22, 0x1, RZ, 0xc0, !PT ;  /* 0x0000000116137812 */ /* 0x000fe200078ec0ff */
[----:B------:R-:W-:-:S03]  /*0290*/  IMAD.IADD R10, R11, 0x1, R18 ;  /* 0x000000010b0a7824 */ /* 0x000fc600078e0212 */
[----:B------:R-:W-:Y:S01]  /*02a0*/  ISETP.NE.U32.AND P0, PT, R19, 0x1, PT ;  /* 0x000000011300780c */ /* 0x000fe20003f05070 */
[----:B------:R-:W-:-:S03]  /*02b0*/  IMAD R11, R10, 0x5, RZ ;  /* 0x000000050a0b7824 */ /* 0x000fc600078e02ff */
[----:B------:R-:W-:Y:S01]  /*02c0*/  R2P PR, R22, 0x7e ;  /* 0x0000007e16007804 */ /* 0x000fe20000000000 */
[----:B------:R-:W-:-:S08]  /*02d0*/  IMAD.WIDE.U32 R10, R11, 0x4, R6 ;  /* 0x000000040b0a7825 */ /* 0x000fd000078e0006 */
[----:B------:R-:W2:Y:S04]  /*02e0*/  @!P0 LDG.E R19, desc[UR6][R10.64] ;  /* 0x000000060a138981 */ /* 0x000ea8000c1e1900 */
[----:B------:R-:W3:Y:S04]  /*02f0*/  @!P0 LDG.E R20, desc[UR6][R10.64+0x10] ;  /* 0x000010060a148981 */ /* 0x000ee8000c1e1900 */
[----:B------:R-:W4:Y:S04]  /*0300*/  @P1 LDG.E R21, desc[UR6][R10.64+0x14] ;  /* 0x000014060a151981 */ /* 0x000f28000c1e1900 */
[----:B------:R-:W4:Y:S04]  /*0310*/  @P2 LDG.E R23, desc[UR6][R10.64+0x28] ;  /* 0x000028060a172981 */ /* 0x000f28000c1e1900 */
[----:B------:R-:W4:Y:S04]  /*0320*/  @P1 LDG.E R24, desc[UR6][R10.64+0x24] ;  /* 0x000024060a181981 */ /* 0x000f28000c1e1900 */
[----:B------:R-:W4:Y:S04]  /*0330*/  @P2 LDG.E R26, desc[UR6][R10.64+0x38] ;  /* 0x000038060a1a2981 */ /* 0x000f28000c1e1900 */
[----:B------:R-:W4:Y:S04]  /*0340*/  @P3 LDG.E R25, desc[UR6][R10.64+0x3c] ;  /* 0x00003c060a193981 */ /* 0x000f28000c1e1900 */
[----:B------:R-:W4:Y:S01]  /*0350*/  @P4 LDG.E R27, desc[UR6][R10.64+0x50] ;  /* 0x000050060a1b4981 */ /* 0x000f22000c1e1900 */
[----:B--2---:R-:W-:-:S03]  /*0360*/  @!P0 LOP3.LUT R14, R14, R19, RZ, 0x3c, !PT ;  /* 0x000000130e0e8212 */ /* 0x004fc600078e3cff */
[----:B------:R-:W2:Y:S01]  /*0370*/  @!P0 LDG.E R19, desc[UR6][R10.64+0x4] ;  /* 0x000004060a138981 */ /* 0x000ea2000c1e1900 */
[----:B---3--:R-:W-:-:S03]  /*0380*/  @!P0 LOP3.LUT R3, R3, R20, RZ, 0x3c, !PT ;  /* 0x0000001403038212 */ /* 0x008fc600078e3cff */
[----:B------:R-:W3:Y:S01]  /*0390*/  @!P0 LDG.E R20, desc[UR6][R10.64+0x8] ;  /* 0x000008060a148981 */ /* 0x000ee2000c1e1900 */
[----:B----4-:R-:W-:-:S03]  /*03a0*/  @P1 LOP3.LUT R14, R14, R21, RZ, 0x3c, !PT ;  /* 0x000000150e0e1212 */ /* 0x010fc600078e3cff */
[----:B------:R-:W4:Y:S01]  /*03b0*/  @!P0 LDG.E R21, desc[UR6][R10.64+0xc] ;  /* 0x00000c060a158981 */ /* 0x000f22000c1e1900 */
[----:B------:R-:W-:-:S03]  /*03c0*/  @P2 LOP3.LUT R14, R14, R23, RZ, 0x3c, !PT ;  /* 0x000000170e0e2212 */ /* 0x000fc600078e3cff */
[----:B------:R-:W4:Y:S01]  /*03d0*/  @P1 LDG.E R23, desc[UR6][R10.64+0x18] ;  /* 0x000018060a171981 */ /* 0x000f22000c1e1900 */
[----:B------:R-:W-:-:S03]  /*03e0*/  @P1 LOP3.LUT R3, R3, R24, RZ, 0x3c, !PT ;  /* 0x0000001803031212 */ /* 0x000fc600078e3cff */
[----:B------:R-:W4:Y:S01]  /*03f0*/  @P2 LDG.E R24, desc[UR6][R10.64+0x30] ;  /* 0x000030060a182981 */ /* 0x000f22000c1e1900 */
[----:B--2---:R-:W-:-:S03]  /*0400*/  @!P0 LOP3.LUT R4, R4, R19, RZ, 0x3c, !PT ;  /* 0x0000001304048212 */ /* 0x004fc600078e3cff */
[----:B------:R-:W2:Y:S01]  /*0410*/  @P1 LDG.E R19, desc[UR6][R10.64+0x20] ;  /* 0x000020060a131981 */ /* 0x000ea2000c1e1900 */
[----:B---3--:R-:W-:-:S03]  /*0420*/  @!P0 LOP3.LUT R5, R5, R20, RZ, 0x3c, !PT ;  /* 0x0000001405058212 */ /* 0x008fc600078e3cff */
[----:B------:R-:W3:Y:S01]  /*0430*/  @P1 LDG.E R20, desc[UR6][R10.64+0x1c] ;  /* 0x00001c060a141981 */ /* 0x000ee2000c1e1900 */
[----:B----4-:R-:W-:-:S03]  /*0440*/  @!P0 LOP3.LUT R2, R2, R21, RZ, 0x3c, !PT ;  /* 0x0000001502028212 */ /* 0x010fc600078e3cff */
[----:B------:R-:W4:Y:S01]  /*0450*/  @P2 LDG.E R21, desc[UR6][R10.64+0x2c] ;  /* 0x00002c060a152981 */ /* 0x000f22000c1e1900 */
[----:B------:R-:W-:-:S03]  /*0460*/  @P1 LOP3.LUT R4, R4, R23, RZ, 0x3c, !PT ;  /* 0x0000001704041212 */ /* 0x000fc600078e3cff */
[----:B------:R-:W4:Y:S01]  /*0470*/  @P2 LDG.E R23, desc[UR6][R10.64+0x34] ;  /* 0x000034060a172981 */ /* 0x000f22000c1e1900 */
[----:B------:R-:W-:-:S03]  /*0480*/  @P2 LOP3.LUT R3, R3, R26, RZ, 0x3c, !PT ;  /* 0x0000001a03032212 */ /* 0x000fc600078e3cff */
[----:B------:R-:W4:Y:S01]  /*0490*/  @P3 LDG.E R26, desc[UR6][R10.64+0x4c] ;  /* 0x00004c060a1a3981 */ /* 0x000f22000c1e1900 */
[----:B------:R-:W-:-:S03]  /*04a0*/  @P3 LOP3.LUT R14, R14, R25, RZ, 0x3c, !PT ;  /* 0x000000190e0e3212 */ /* 0x000fc600078e3cff */
[----:B------:R-:W4:Y:S01]  /*04b0*/  @P5 LDG.E R25, desc[UR6][R10.64+0x64] ;  /* 0x000064060a195981 */ /* 0x000f22000c1e1900 */
[----:B--2---:R-:W-:-:S03]  /*04c0*/  @P1 LOP3.LUT R2, R2, R19, RZ, 0x3c, !PT ;  /* 0x0000001302021212 */ /* 0x004fc600078e3cff */
[----:B------:R-:W2:Y:S01]  /*04d0*/  @P3 LDG.E R19, desc[UR6][R10.64+0x40] ;  /* 0x000040060a133981 */ /* 0x000ea2000c1e1900 */
[----:B---3--:R-:W-:-:S03]  /*04e0*/  @P1 LOP3.LUT R5, R5, R20, RZ, 0x3c, !PT ;  /* 0x0000001405051212 */ /* 0x008fc600078e3cff */
[----:B------:R-:W3:Y:S01]  /*04f0*/  @P3 LDG.E R20, desc[UR6][R10.64+0x44] ;  /* 0x000044060a143981 */ /* 0x000ee2000c1e1900 */
[----:B------:R-:W-:-:S03]  /*0500*/  @P2 LOP3.LUT R5, R5, R24, RZ, 0x3c, !PT ;  /* 0x0000001805052212 */ /* 0x000fc600078e3cff */
[----:B------:R-:W3:Y:S01]  /*0510*/  @P4 LDG.E R24, desc[UR6][R10.64+0x58] ;  /* 0x000058060a184981 */ /* 0x000ee2000c1e1900 */
[----:B----4-:R-:W-:Y:S02]  /*0520*/  @P2 LOP3.LUT R4, R4, R21, RZ, 0x3c, !PT ;  /* 0x0000001504042212 */ /* 0x010fe400078e3cff */
[----:B------:R-:W-:Y:S01]  /*0530*/  @P2 LOP3.LUT R2, R2, R23, RZ, 0x3c, !PT ;  /* 0x0000001702022212 */ /* 0x000fe200078e3cff */
[----:B------:R-:W4:Y:S04]  /*0540*/  @P3 LDG.E R21, desc[UR6][R10.64+0x48] ;  /* 0x000048060a153981 */ /* 0x000f28000c1e1900 */
[----:B------:R-:W4:Y:S01]  /*0550*/  @P4 LDG.E R23, desc[UR6][R10.64+0x54] ;  /* 0x000054060a174981 */ /* 0x000f22000c1e1900 */
[----:B------:R-:W-:Y:S02]  /*0560*/  @P4 LOP3.LUT R14, R14, R27, RZ, 0x3c, !PT ;  /* 0x0000001b0e0e4212 */ /* 0x000fe400078e3cff */
[----:B------:R-:W-:-:S02]  /*0570*/  @P3 LOP3.LUT R3, R3, R26, RZ, 0x3c, !PT ;  /* 0x0000001a03033212 */ /* 0x000fc400078e3cff */
        /* <DEDUP_REMOVED lines=9> */
[----:B----4-:R-:W-:-:S03]  /*0610*/  @P3 LOP3.LUT R2, R2, R21, RZ, 0x3c, !PT ;  /* 0x0000001502023212 */ /* 0x010fc600078e3cff */
[----:B------:R-:W4:Y:S01]  /*0620*/  @P5 LDG.E R21, desc[UR6][R10.64+0x68] ;  /* 0x000068060a155981 */ /* 0x000f22000c1e1900 */
[----:B------:R-:W-:-:S03]  /*0630*/  @P4 LOP3.LUT R4, R4, R23, RZ, 0x3c, !PT ;  /* 0x0000001704044212 */ /* 0x000fc600078e3cff */
[----:B------:R-:W4:Y:S01]  /*0640*/  @P5 LDG.E R23, desc[UR6][R10.64+0x70] ;  /* 0x000070060a175981 */ /* 0x000f22000c1e1900 */
[----:B------:R-:W-:Y:S02]  /*0650*/  LOP3.LUT P0, RZ, R22, 0x80, RZ, 0xc0, !PT ;  /* 0x0000008016ff7812 */ /* 0x000fe4000780c0ff */
[----:B------:R-:W-:Y:S02]  /*0660*/  @P4 LOP3.LUT R3, R3, R26, RZ, 0x3c, !PT ;  /* 0x0000001a03034212 */ /* 0x000fe400078e3cff */
[----:B------:R-:W-:Y:S02]  /*0670*/  @P6 LOP3.LUT R14, R14, R25, RZ, 0x3c, !PT ;  /* 0x000000190e0e6212 */ /* 0x000fe400078e3cff */
[----:B------:R-:W4:Y:S07]  /*0680*/  @P6 LDG.E R25, desc[UR6][R10.64+0x7c] ;  /* 0x00007c060a196981 */ /* 0x000f2e000c1e1900 */
[----:B------:R-:W4:Y:S04]  /*0690*/  @P0 LDG.E R27, desc[UR6][R10.64+0x8c] ;  /* 0x00008c060a1b0981 */ /* 0x000f28000c1e1900 */
[----:B------:R-:W4:Y:S04]  /*06a0*/  @P0 LDG.E R26, desc[UR6][R10.64+0x94] ;  /* 0x000094060a1a0981 */ /* 0x000f28000c1e1900 */
        /* <DEDUP_REMOVED lines=11> */
[----:B------:R-:W-:Y:S02]  /*0760*/  @P6 LOP3.LUT R4, R4, R25, RZ, 0x3c, !PT ;  /* 0x0000001904046212 */ /* 0x000fe400078e3cff */
[----:B------:R-:W-:Y:S02]  /*0770*/  @P0 LOP3.LUT R14, R14, R27, RZ, 0x3c, !PT ;  /* 0x0000001b0e0e0212 */ /* 0x000fe400078e3cff */
[----:B--2---:R-:W-:Y:S02]  /*0780*/  @P6 LOP3.LUT R2, R2, R19, RZ, 0x3c, !PT ;  /* 0x0000001302026212 */ /* 0x004fe400078e3cff */
[----:B---3--:R-:W-:Y:S02]  /*0790*/  @P6 LOP3.LUT R5, R5, R20, RZ, 0x3c, !PT ;  /* 0x0000001405056212 */ /* 0x008fe400078e3cff */
[----:B------:R-:W-:Y:S02]  /*07a0*/  @P6 LOP3.LUT R3, R3, R24, RZ, 0x3c, !PT ;  /* 0x0000001803036212 */ /* 0x000fe400078e3cff */
[----:B------:R-:W-:-:S02]  /*07b0*/  @P0 LOP3.LUT R5, R5, R26, RZ, 0x3c, !PT ;  /* 0x0000001a05050212 */ /* 0x000fc400078e3cff */
[----:B----4-:R-:W-:Y:S02]  /*07c0*/  @P0 LOP3.LUT R4, R4, R21, RZ, 0x3c, !PT ;  /* 0x0000001504040212 */ /* 0x010fe400078e3cff */
[----:B------:R-:W-:Y:S02]  /*07d0*/  @P0 LOP3.LUT R3, R3, R28, RZ, 0x3c, !PT ;  /* 0x0000001c03030212 */ /* 0x000fe400078e3cff */
[----:B------:R-:W-:Y:S02]  /*07e0*/  @P0 LOP3.LUT R2, R2, R23, RZ, 0x3c, !PT ;  /* 0x0000001702020212 */ /* 0x000fe400078e3cff */
[----:B------:R-:W-:-:S13]  /*07f0*/  R2P PR, R22.B1, 0x7f ;  /* 0x0000007f16007804 */ /* 0x000fda0000001000 */
[----:B------:R-:W2:Y:S04]  /*0800*/  @P0 LDG.E R19, desc[UR6][R10.64+0xa0] ;  /* 0x0000a0060a130981 */ /* 0x000ea8000c1e1900 */
[----:B------:R-:W3:Y:S04]  /*0810*/  @P1 LDG.E R23, desc[UR6][R10.64+0xb4] ;  /* 0x0000b4060a171981 */ /* 0x000ee8000c1e1900 */
[----:B------:R-:W4:Y:S04]  /*0820*/  @P0 LDG.E R21, desc[UR6][R10.64+0xa4] ;  /* 0x0000a4060a150981 */ /* 0x000f28000c1e1900 */
[----:B------:R-:W4:Y:S04]  /*0830*/  @P2 LDG.E R25, desc[UR6][R10.64+0xc8] ;  /* 0x0000c8060a192981 */ /* 0x000f28000c1e1900 */
[----:B------:R-:W4:Y:S04]  /*0840*/  @P3 LDG.E R27, desc[UR6][R10.64+0xdc] ;  /* 0x0000dc060a1b3981 */ /* 0x000f28000c1e1900 */
[----:B------:R-:W4:Y:S04]  /*0850*/  @P0 LDG.E R20, desc[UR6][R10.64+0xa8] ;  /* 0x0000a8060a140981 */ /* 0x000f28000c1e1900 */
[----:B------:R-:W4:Y:S04]  /*0860*/  @P0 LDG.E R24, desc[UR6][R10.64+0xb0] ;  /* 0x0000b0060a180981 */ /* 0x000f28000c1e1900 */
[----:B------:R-:W4:Y:S04]  /*0870*/  @P4 LDG.E R29, desc[UR6][R10.64+0xf0] ;  /* 0x0000f0060a1d4981 */ /* 0x000f28000c1e1900 */
[----:B------:R-:W4:Y:S01]  /*0880*/  @P1 LDG.E R26, desc[UR6][R10.64+0xc4] ;  /* 0x0000c4060a1a1981 */ /* 0x000f22000c1e1900 */
[----:B--2---:R-:W-:-:S03]  /*0890*/  @P0 LOP3.LUT R14, R14, R19, RZ, 0x3c, !PT ;  /* 0x000000130e0e0212 */ /* 0x004fc600078e3cff */
[----:B------:R-:W2:Y:S01]  /*08a0*/  @P0 LDG.E R19, desc[UR6][R10.64+0xac] ;  /* 0x0000ac060a130981 */ /* 0x000ea2000c1e1900 */
[----:B---3--:R-:W-:-:S03]  /*08b0*/  @P1 LOP3.LUT R14, R14, R23, RZ, 0x3c, !PT ;  /* 0x000000170e0e1212 */ /* 0x008fc600078e3cff */
[----:B------:R-:W3:Y:S01]  /*08c0*/  @P1 LDG.E R23, desc[UR6][R10.64+0xc0] ;  /* 0x0000c0060a171981 */ /* 0x000ee2000c1e1900 */
[----:B----4-:R-:W-:-:S03]  /*08d0*/  @P0 LOP3.LUT R4, R4, R21, RZ, 0x3c, !PT ;  /* 0x0000001504040212 */ /* 0x010fc600078e3cff */
[----:B------:R-:W4:Y:S01]  /*08e0*/  @P1 LDG.E R21, desc[UR6][R10.64+0xb8] ;  /* 0x0000b8060a151981 */ /* 0x000f22000c1e1900 */
[----:B------:R-:W-:-:S03]  /*08f0*/  @P2 LOP3.LUT R14, R14, R25, RZ, 0x3c, !PT ;  /* 0x000000190e0e2212 */ /* 0x000fc600078e3cff */
[----:B------:R-:W4:Y:S01]  /*0900*/  @P5 LDG.E R25, desc[UR6][R10.64+0x104] ;  /* 0x000104060a195981 */ /* 0x000f22000c1e1900 */
[----:B------:R-:W-:-:S03]  /*0910*/  @P3 LOP3.LUT R14, R14, R27, RZ, 0x3c, !PT ;  /* 0x0000001b0e0e3212 */ /* 0x000fc600078e3cff */
[----:B------:R-:W4:Y:S01]  /*0920*/  @P6 LDG.E R27, desc[UR6][R10.64+0x118] ;  /* 0x000118060a1b6981 */ /* 0x000f22000c1e1900 */
[----:B------:R-:W-:-:S03]  /*0930*/  @P0 LOP3.LUT R5, R5, R20, RZ, 0x3c, !PT ;  /* 0x0000001405050212 */ /* 0x000fc600078e3cff */
[----:B------:R-:W4:Y:S01]  /*0940*/  @P1 LDG.E R20, desc[UR6][R10.64+0xbc] ;  /* 0x0000bc060a141981 */ /* 0x000f22000c1e1900 */
[----:B------:R-:W-:-:S03]  /*0950*/  @P0 LOP3.LUT R3, R3, R24, RZ, 0x3c, !PT ;  /* 0x0000001803030212 */ /* 0x000fc600078e3cff */
[----:B------:R-:W4:Y:S01]  /*0960*/  @P2 LDG.E R24, desc[UR6][R10.64+0xd8] ;  /* 0x0000d8060a182981 */ /* 0x000f22000c1e1900 */
[----:B------:R-:W-:Y:S02]  /*0970*/  @P4 LOP3.LUT R14, R14, R29, RZ, 0x3c, !PT ;  /* 0x0000001d0e0e4212 */ /* 0x000fe400078e3cff */
[----:B------:R-:W-:Y:S02]  /*0980*/  @P1 LOP3.LUT R3, R3, R26, RZ, 0x3c, !PT ;  /* 0x0000001a03031212 */ /* 0x000fe400078e3cff */
[----:B------:R-:W4:Y:S01]  /*0990*/  @P3 LDG.E R26, desc[UR6][R10.64+0xe4] ;  /* 0x0000e4060a1a3981 */ /* 0x000f22000c1e1900 */
[----:B--2---:R-:W-:Y:S02]  /*09a0*/  @P0 LOP3.LUT R2, R2, R19, RZ, 0x3c, !PT ;  /* 0x0000001302020212 */ /* 0x004fe400078e3cff */
[----:B------:R-:W-:Y:S01]  /*09b0*/  LOP3.LUT P0, RZ, R22, 0x8000, RZ, 0xc0, !PT ;  /* 0x0000800016ff7812 */ /* 0x000fe2000780c0ff */
[----:B------:R-:W2:Y:S01]  /*09c0*/  @P2 LDG.E R19, desc[UR6][R10.64+0xcc] ;  /* 0x0000cc060a132981 */ /* 0x000ea2000c1e1900 */
[----:B---3--:R-:W-:-:S03]  /*09d0*/  @P1 LOP3.LUT R2, R2, R23, RZ, 0x3c, !PT ;  /* 0x0000001702021212 */ /* 0x008fc600078e3cff */
[----:B------:R-:W3:Y:S01]  /*09e0*/  @P2 LDG.E R22, desc[UR6][R10.64+0xd0] ;  /* 0x0000d0060a162981 */ /* 0x000ee2000c1e1900 */
[----:B----4-:R-:W-:-:S03]  /*09f0*/  @P1 LOP3.LUT R4, R4, R21, RZ, 0x3c, !PT ;  /* 0x0000001504041212 */ /* 0x010fc600078e3cff */
[----:B------:R-:W4:Y:S01]  /*0a00*/  @P2 LDG.E R21, desc[UR6][R10.64+0xd4] ;  /* 0x0000d4060a152981 */ /* 0x000f22000c1e1900 */
[----:B------:R-:W-:-:S03]  /*0a10*/  @P5 LOP3.LUT R14, R14, R25, RZ, 0x3c, !PT ;  /* 0x000000190e0e5212 */ /* 0x000fc600078e3cff */
[----:B------:R-:W4:Y:S04]  /*0a20*/  @P3 LDG.E R23, desc[UR6][R10.64+0xe0] ;  /* 0x0000e0060a173981 */ /* 0x000f28000c1e1900 */
[----:B------:R-:W4:Y:S01]  /*0a30*/  @P3 LDG.E R25, desc[UR6][R10.64+0xe8] ;  /* 0x0000e8060a193981 */ /* 0x000f22000c1e1900 */
[----:B------:R-:W-:-:S03]  /*0a40*/  @P1 LOP3.LUT R5, R5, R20, RZ, 0x3c, !PT ;  /* 0x0000001405051212 */ /* 0x000fc600078e3cff */
[----:B------:R-:W4:Y:S01]  /*0a50*/  @P3 LDG.E R20, desc[UR6][R10.64+0xec] ;  /* 0x0000ec060a143981 */ /* 0x000f22000c1e1900 */
[----:B------:R-:W-:-:S03]  /*0a60*/  @P2 LOP3.LUT R3, R3, R24, RZ, 0x3c, !PT ;  /* 0x0000001803032212 */ /* 0x000fc600078e3cff */
        /* <DEDUP_REMOVED lines=8> */
[----:B------:R-:W-:Y:S02]  /*0af0*/  @P3 LOP3.LUT R5, R5, R26, RZ, 0x3c, !PT ;  /* 0x0000001a05053212 */ /* 0x000fe400078e3cff */
[----:B------:R-:W-:Y:S01]  /*0b00*/  @P3 LOP3.LUT R4, R4, R23, RZ, 0x3c, !PT ;  /* 0x0000001704043212 */ /* 0x000fe200078e3cff */
[----:B------:R-:W4:Y:S01]  /*0b10*/  @P5 LDG.E R26, desc[UR6][R10.64+0x10c] ;  /* 0x00010c060a1a5981 */ /* 0x000f22000c1e1900 */
[----:B------:R-:W-:-:S03]  /*0b20*/  @P3 LOP3.LUT R2, R2, R25, RZ, 0x3c, !PT ;  /* 0x0000001902023212 */ /* 0x000fc600078e3cff */
[----:B------:R-:W4:Y:S04]  /*0b30*/  @P5 LDG.E R23, desc[UR6][R10.64+0x108] ;  /* 0x000108060a175981 */ /* 0x000f28000c1e1900 */
        /* <DEDUP_REMOVED lines=19> */
[----:B------:R-:W-:-:S05]  /*0c70*/  VIADD R18, R18, 0x10 ;  /* 0x0000001012127836 */ /* 0x000fca0000000000 */
[----:B------:R-:W-:Y:S02]  /*0c80*/  ISETP.NE.AND P1, PT, R18, 0x20, PT ;  /* 0x000000201200780c */ /* 0x000fe40003f25270 */
[----:B------:R-:W-:-:S04]  /*0c90*/  @P5 LOP3.LUT R3, R3, R20, RZ, 0x3c, !PT ;  /* 0x0000001403035212 */ /* 0x000fc800078e3cff */
[----:B------:R-:W-:Y:S02]  /*0ca0*/  @P6 LOP3.LUT R3, R3, R24, RZ, 0x3c, !PT ;  /* 0x0000001803036212 */ /* 0x000fe400078e3cff */
[----:B------:R-:W-:Y:S02]  /*0cb0*/  @P0 LOP3.LUT R14, R14, R27, RZ, 0x3c, !PT ;  /* 0x0000001b0e0e0212 */ /* 0x000fe400078e3cff */
[----:B------:R-:W-:Y:S02]  /*0cc0*/  @P0 LOP3.LUT R3, R3, R28, RZ, 0x3c, !PT ;  /* 0x0000001c03030212 */ /* 0x000fe400078e3cff */
[----:B--2---:R-:W-:Y:S02]  /*0cd0*/  @P6 LOP3.LUT R4, R4, R19, RZ, 0x3c, !PT ;  /* 0x0000001304046212 */ /* 0x004fe400078e3cff */
[----:B---3--:R-:W-:Y:S02]  /*0ce0*/  @P6 LOP3.LUT R5, R5, R22, RZ, 0x3c, !PT ;  /* 0x0000001605056212 */ /* 0x008fe400078e3cff */
[----:B----4-:R-:W-:-:S02]  /*0cf0*/  @P6 LOP3.LUT R2, R2, R21, RZ, 0x3c, !PT ;  /* 0x0000001502026212 */ /* 0x010fc400078e3cff */
[----:B------:R-:W-:Y:S02]  /*0d00*/  @P0 LOP3.LUT R5, R5, R26, RZ, 0x3c, !PT ;  /* 0x0000001a05050212 */ /* 0x000fe400078e3cff */
[----:B------:R-:W-:Y:S02]  /*0d10*/  @P0 LOP3.LUT R4, R4, R23, RZ, 0x3c, !PT ;  /* 0x0000001704040212 */ /* 0x000fe400078e3cff */
[----:B------:R-:W-:Y:S01]  /*0d20*/  @P0 LOP3.LUT R2, R2, R25, RZ, 0x3c, !PT ;  /* 0x0000001902020212 */ /* 0x000fe200078e3cff */
[----:B------:R-:W-:Y:S06]  /*0d30*/  @P1 BRA `(.L_x_3) ;  /* 0xfffffff400481947 */ /* 0x000fec000383ffff */
[----:B------:R-:W-:-:S05]  /*0d40*/  VIADD R16, R16, 0x1 ;  /* 0x0000000110107836 */ /* 0x000fca0000000000 */
[----:B------:R-:W-:-:S13]  /*0d50*/  ISETP.NE.AND P0, PT, R16, 0x5, PT ;  /* 0x000000051000780c */ /* 0x000fda0003f05270 */
[----:B------:R-:W-:Y:S05]  /*0d60*/  @P0 BRA `(.L_x_4) ;  /* 0xfffffff400280947 */ /* 0x000fea000383ffff */
[----:B------:R-:W-:Y:S01]  /*0d70*/  UIADD3 UR4, UPT, UPT, UR4, 0x1, URZ ;  /* 0x0000000104047890 */ /* 0x000fe2000fffe0ff */
[----:B------:R-:W-:Y:S01]  /*0d80*/  LOP3.LUT R10, R0, 0x3, RZ, 0xc0, !PT ;  /* 0x00000003000a7812 */ /* 0x000fe200078ec0ff */
[----:B------:R-:W-:-:S04]  /*0d90*/  IMAD.WIDE.U32 R8, R13, 0x30, R8 ;  /* 0x000000300d087825 */ /* 0x000fc800078e0008 */
[----:B------:R-:W-:Y:S01]  /*0da0*/  ISETP.LE.U32.AND P0, PT, R10, UR4, PT ;  /* 0x000000040a007c0c */ /* 0x000fe2000bf03070 */
[----:B------:R0:W-:Y:S04]  /*0db0*/  STG.E.64 desc[UR6][R8.64+0x8], R4 ;  /* 0x0000080408007986 */ /* 0x0001e8000c101b06 */
[----:B------:R0:W-:Y:S04]  /*0dc0*/  STG.E.64 desc[UR6][R8.64+0x10], R2 ;  /* 0x0000100208007986 */ /* 0x0001e8000c101b06 */
[----:B------:R0:W-:Y:S04]  /*0dd0*/  STG.E desc[UR6][R8.64+0x4], R14 ;  /* 0x0000040e08007986 */ /* 0x0001e8000c101906 */
[----:B------:R-:W-:Y:S05]  /*0de0*/  @!P0 BRA `(.L_x_5) ;  /* 0xfffffff000f88947 */ /* 0x000fea000383ffff */
.L_x_2:
[----:B------:R-:W-:Y:S01]  /*0df0*/  ISETP.GT.U32.AND P0, PT, R0, 0x3, PT ;  /* 0x000000030000780c */ /* 0x000fe20003f04070 */
[----:B------:R-:W-:Y:S01]  /*0e00*/  VIADD R12, R12, 0x1 ;  /* 0x000000010c0c7836 */ /* 0x000fe20000000000 */
[--C-:B------:R-:W-:Y:S02]  /*0e10*/  SHF.R.U64 R0, R0, 0x2, R15.reuse ;  /* 0x0000000200007819 */ /* 0x100fe4000000120f */
[----:B------:R-:W-:Y:S02]  /*0e20*/  ISETP.GT.U32.AND.EX P0, PT, R15, RZ, PT, P0 ;  /* 0x000000ff0f00720c */ /* 0x000fe40003f04100 */
[----:B------:R-:W-:-:S11]  /*0e30*/  SHF.R.U32.HI R15, RZ, 0x2, R15 ;  /* 0x00000002ff0f7819 */ /* 0x000fd6000001160f */
[----:B------:R-:W-:Y:S05]  /*0e40*/  @P0 BRA `(.L_x_6) ;  /* 0xfffffff000c40947 */ /* 0x000fea000383ffff */
.L_x_1:
[----:B0-----:R-:W0:Y:S02]  /*0e50*/  LDC.64 R2, c[0x0][0x388] ;  /* 0x0000e200ff027b82 */ /* 0x001e240000000a00 */
[----:B0-----:R-:W-:-:S05]  /*0e60*/  IMAD.WIDE.U32 R2, R13, 0x30, R2 ;  /* 0x000000300d027825 */ /* 0x001fca00078e0002 */
[----:B------:R-:W-:Y:S04]  /*0e70*/  STG.E.64 desc[UR6][R2.64+0x18], RZ ;  /* 0x000018ff02007986 */ /* 0x000fe8000c101b06 */
[----:B------:R-:W-:Y:S04]  /*0e80*/  STG.E desc[UR6][R2.64+0x20], RZ ;  /* 0x000020ff02007986 */ /* 0x000fe8000c101906 */
[----:B------:R-:W-:Y:S01]  /*0e90*/  STG.E.64 desc[UR6][R2.64+0x28], RZ ;  /* 0x000028ff02007986 */ /* 0x000fe2000c101b06 */
[----:B------:R-:W-:Y:S05]  /*0ea0*/  EXIT ;  /* 0x000000000000794d */ /* 0x000fea0003800000 */
.L_x_7:
        /* <DEDUP_REMOVED lines=13> */
.L_x_9:


//--------------------- .nv.global.init           --------------------------
	.section	.nv.global.init,"aw",@progbits
	.align	4
.nv.global.init:
	.type		mrg32k3aM1SubSeq,@object
	.size		mrg32k3aM1SubSeq,(mrg32k3aM2SubSeq - mrg32k3aM1SubSeq)
mrg32k3aM1SubSeq:
        /*0000*/ 	.byte	0x0b, 0xcc, 0xee, 0x04, 0x73, 0x29, 0x8b, 0x6f, 0xf6, 0x53, 0x03, 0xf6, 0x23, 0xf6, 0xea, 0xda
        /* <DEDUP_REMOVED lines=125> */
	.type		mrg32k3aM2SubSeq,@object
	.size		mrg32k3aM2SubSeq,(mrg32k3aM1 - mrg32k3aM2SubSeq)
mrg32k3aM2SubSeq:
        /* <DEDUP_REMOVED lines=126> */
	.type		mrg32k3aM1,@object
	.size		mrg32k3aM1,(mrg32k3aM1Seq - mrg32k3aM1)
mrg32k3aM1:
        /* <DEDUP_REMOVED lines=144> */
	.type		mrg32k3aM1Seq,@object
	.size		mrg32k3aM1Seq,(mrg32k3aM2 - mrg32k3aM1Seq)
mrg32k3aM1Seq:
        /* <DEDUP_REMOVED lines=144> */
	.type		mrg32k3aM2,@object
	.size		mrg32k3aM2,(mrg32k3aM2Seq - mrg32k3aM2)
mrg32k3aM2:
        /* <DEDUP_REMOVED lines=144> */
	.type		mrg32k3aM2Seq,@object
	.size		mrg32k3aM2Seq,(precalc_xorwow_matrix - mrg32k3aM2Seq)
mrg32k3aM2Seq:
        /* <DEDUP_REMOVED lines=144> */
	.type		precalc_xorwow_matrix,@object
	.size		precalc_xorwow_matrix,(precalc_xorwow_offset_matrix - precalc_xorwow_matrix)
precalc_xorwow_matrix:
        /* <DEDUP_REMOVED lines=6400> */
	.type		precalc_xorwow_offset_matrix,@object
	.size		precalc_xorwow_offset_matrix,(.L_1 - precalc_xorwow_offset_matrix)
precalc_xorwow_offset_matrix:
        /* <DEDUP_REMOVED lines=6400> */
.L_1:


//--------------------- .nv.shared.reserved.0     --------------------------
	.section	.nv.shared.reserved.0,"aw",@nobits
	.weak		__nv_reservedSMEM_offset_0_alias
	.size		__nv_reservedSMEM_offset_0_alias, 0, 64
	.other		__nv_reservedSMEM_offset_0_alias,@"STO_CUDA_RESERVED_SHARED STV_DEFAULT"
__nv_reservedSMEM_offset_0_alias:
	.zero		0
	.zero		64


//--------------------- .nv.constant0._Z7randomsP17curandStateXORWOWPi --------------------------
	.section	.nv.constant0._Z7randomsP17curandStateXORWOWPi,"a",@progbits
	.sectionflags	@""
	.align	4
.nv.constant0._Z7randomsP17curandStateXORWOWPi:
	.zero		912


//--------------------- .nv.constant0._Z4initjP17curandStateXORWOW --------------------------
	.section	.nv.constant0._Z4initjP17curandStateXORWOW,"a",@progbits
	.sectionflags	@""
	.align	4
.nv.constant0._Z4initjP17curandStateXORWOW:
	.zero		912


//--------------------- SYMBOLS --------------------------

	.type		.nv.reservedSmem.offset0,@object
	.size		.nv.reservedSmem.offset0,0x4
